//
// Generated by NVIDIA NVVM Compiler
//
// Compiler Build ID: CL-36424714
// Cuda compilation tools, release 13.0, V13.0.88
// Based on NVVM 20.0.0
//

.version 9.0
.target sm_100
.address_size 64

	// .globl	_Z12vectorAddGPUPiS_S_i

.visible .entry _Z12vectorAddGPUPiS_S_i(
	.param .u64 .ptr .align 1 _Z12vectorAddGPUPiS_S_i_param_0,
	.param .u64 .ptr .align 1 _Z12vectorAddGPUPiS_S_i_param_1,
	.param .u64 .ptr .align 1 _Z12vectorAddGPUPiS_S_i_param_2,
	.param .u32 _Z12vectorAddGPUPiS_S_i_param_3
)
{
	.reg .pred 	%p<2>;
	.reg .b32 	%r<9>;
	.reg .b64 	%rd<11>;

	ld.param.u64 	%rd1, [_Z12vectorAddGPUPiS_S_i_param_0];
	ld.param.u64 	%rd2, [_Z12vectorAddGPUPiS_S_i_param_1];
	ld.param.u64 	%rd3, [_Z12vectorAddGPUPiS_S_i_param_2];
	ld.param.u32 	%r2, [_Z12vectorAddGPUPiS_S_i_param_3];
	mov.u32 	%r3, %ctaid.x;
	mov.u32 	%r4, %ntid.x;
	mov.u32 	%r5, %tid.x;
	mad.lo.s32 	%r1, %r3, %r4, %r5;
	setp.ge.s32 	%p1, %r1, %r2;
	@%p1 bra 	$L__BB0_2;
	cvta.to.global.u64 	%rd4, %rd1;
	cvta.to.global.u64 	%rd5, %rd2;
	cvta.to.global.u64 	%rd6, %rd3;
	mul.wide.s32 	%rd7, %r1, 4;
	add.s64 	%rd8, %rd4, %rd7;
	ld.global.u32 	%r6, [%rd8];
	add.s64 	%rd9, %rd5, %rd7;
	ld.global.u32 	%r7, [%rd9];
	add.s32 	%r8, %r7, %r6;
	add.s64 	%rd10, %rd6, %rd7;
	st.global.u32 	[%rd10], %r8;
$L__BB0_2:
	ret;

}


// ===== COMPILED SASS (sm_100) =====

	.target	sm_100

	.elftype	@"ET_EXEC"


//--------------------- .note.nv.tkinfo           --------------------------
	.section	.note.nv.tkinfo,"",@"SHT_NOTE"
	.sectionflags	@"SHF_NOTE_NV_TKINFO"
	.tkinfo
        /*0018*/ 	.word	0x00000002
        /*0030*/ 	.string	""
        /*0030*/ 	.string	"ptxas"
        /*0030*/ 	.string	"Cuda compilation tools, release 13.0, V13.0.88"
        /*0030*/ 	.string	"Build cuda_13.0.r13.0/compiler.36424714_0"
        /*0030*/ 	.string	"-arch sm_100 -m 64 "



//--------------------- .note.nv.cuinfo           --------------------------
	.section	.note.nv.cuinfo,"",@"SHT_NOTE"
	.sectionflags	@"SHF_NOTE_NV_CUINFO"
        /*0018*/ 	.short	0x0002
        /*001a*/ 	.short	0x0064
        /*001c*/ 	.short	0x0082
	.zero		2


//--------------------- .nv.info                  --------------------------
	.section	.nv.info,"",@"SHT_CUDA_INFO"
	.align	4


	//----- nvinfo : EIATTR_REGCOUNT
	.align		4
        /*0000*/ 	.byte	0x04, 0x2f
        /*0002*/ 	.short	(.L_1 - .L_0)
	.align		4
.L_0:
        /*0004*/ 	.word	index@(_Z12vectorAddGPUPiS_S_i)
        /*0008*/ 	.word	0x0000000c


	//----- nvinfo : EIATTR_FRAME_SIZE
	.align		4
.L_1:
        /*000c*/ 	.byte	0x04, 0x11
        /*000e*/ 	.short	(.L_3 - .L_2)
	.align		4
.L_2:
        /*0010*/ 	.word	index@(_Z12vectorAddGPUPiS_S_i)
        /*0014*/ 	.word	0x00000000


	//----- nvinfo : EIATTR_MIN_STACK_SIZE
	.align		4
.L_3:
        /*0018*/ 	.byte	0x04, 0x12
        /*001a*/ 	.short	(.L_5 - .L_4)
	.align		4
.L_4:
        /*001c*/ 	.word	index@(_Z12vectorAddGPUPiS_S_i)
        /*0020*/ 	.word	0x00000000
.L_5:


//--------------------- .nv.compat                --------------------------
	.section	.nv.compat,"",@"SHT_CUDA_COMPAT_INFO"
	.align	4
        /*0000*/ 	.byte	0x02, 0x09, 0x00, 0x00, 0x02, 0x02, 0x01, 0x00, 0x02, 0x05, 0x05, 0x00, 0x03, 0x07, 0x01, 0x01
        /*0010*/ 	.byte	0x02, 0x03, 0x00, 0x00, 0x02, 0x06, 0x01, 0x00, 0x04, 0x0b, 0x08, 0x00, 0x09, 0x00, 0x00, 0x00
        /*0020*/ 	.byte	0x00, 0x00, 0x00, 0x00


//--------------------- .nv.info._Z12vectorAddGPUPiS_S_i --------------------------
	.section	.nv.info._Z12vectorAddGPUPiS_S_i,"",@"SHT_CUDA_INFO"
	.sectionflags	@""
	.align	4


	//----- nvinfo : EIATTR_CUDA_API_VERSION
	.align		4
        /*0000*/ 	.byte	0x04, 0x37
        /*0002*/ 	.short	(.L_7 - .L_6)
.L_6:
        /*0004*/ 	.word	0x00000082


	//----- nvinfo : EIATTR_KPARAM_INFO
	.align		4
.L_7:
        /*0008*/ 	.byte	0x04, 0x17
        /*000a*/ 	.short	(.L_9 - .L_8)
.L_8:
        /*000c*/ 	.word	0x00000000
        /*0010*/ 	.short	0x0003
        /*0012*/ 	.short	0x0018
        /*0014*/ 	.byte	0x00, 0xf0, 0x11, 0x00


	//----- nvinfo : EIATTR_KPARAM_INFO
	.align		4
.L_9:
        /*0018*/ 	.byte	0x04, 0x17
        /*001a*/ 	.short	(.L_11 - .L_10)
.L_10:
        /*001c*/ 	.word	0x00000000
        /*0020*/ 	.short	0x0002
        /*0022*/ 	.short	0x0010
        /*0024*/ 	.byte	0x00, 0xf5, 0x21, 0x00


	//----- nvinfo : EIATTR_KPARAM_INFO
	.align		4
.L_11:
        /*0028*/ 	.byte	0x04, 0x17
        /*002a*/ 	.short	(.L_13 - .L_12)
.L_12:
        /*002c*/ 	.word	0x00000000
        /*0030*/ 	.short	0x0001
        /*0032*/ 	.short	0x0008
        /*0034*/ 	.byte	0x00, 0xf5, 0x21, 0x00


	//----- nvinfo : EIATTR_KPARAM_INFO
	.align		4
.L_13:
        /*0038*/ 	.byte	0x04, 0x17
        /*003a*/ 	.short	(.L_15 - .L_14)
.L_14:
        /*003c*/ 	.word	0x00000000
        /*0040*/ 	.short	0x0000
        /*0042*/ 	.short	0x0000
        /*0044*/ 	.byte	0x00, 0xf5, 0x21, 0x00


	//----- nvinfo : EIATTR_SPARSE_MMA_MASK
	.align		4
.L_15:
        /*0048*/ 	.byte	0x03, 0x50
        /*004a*/ 	.short	0x0000


	//----- nvinfo : EIATTR_MAXREG_COUNT
	.align		4
        /*004c*/ 	.byte	0x03, 0x1b
        /*004e*/ 	.short	0x00ff


	//----- nvinfo : EIATTR_MERCURY_ISA_VERSION
	.align		4
        /*0050*/ 	.byte	0x03, 0x5f
        /*0052*/ 	.short	0x0101


	//----- nvinfo : EIATTR_VRC_CTA_INIT_COUNT
	.align		4
        /*0054*/ 	.byte	0x02, 0x4a
	.zero		1
	.zero		1


	//----- nvinfo : EIATTR_EXIT_INSTR_OFFSETS
	.align		4
        /*0058*/ 	.byte	0x04, 0x1c
        /*005a*/ 	.short	(.L_17 - .L_16)


	//   ....[0]....
.L_16:
        /*005c*/ 	.word	0x00000070


	//   ....[1]....
        /*0060*/ 	.word	0x00000130


	//----- nvinfo : EIATTR_CBANK_PARAM_SIZE
	.align		4
.L_17:
        /*0064*/ 	.byte	0x03, 0x19
        /*0066*/ 	.short	0x001c


	//----- nvinfo : EIATTR_PARAM_CBANK
	.align		4
        /*0068*/ 	.byte	0x04, 0x0a
        /*006a*/ 	.short	(.L_19 - .L_18)
	.align		4
.L_18:
        /*006c*/ 	.word	index@(.nv.constant0._Z12vectorAddGPUPiS_S_i)
        /*0070*/ 	.short	0x0380
        /*0072*/ 	.short	0x001c


	//----- nvinfo : EIATTR_SW_WAR
	.align		4
.L_19:
        /*0074*/ 	.byte	0x04, 0x36
        /*0076*/ 	.short	(.L_21 - .L_20)
.L_20:
        /*0078*/ 	.word	0x00000008
.L_21:


//--------------------- .nv.callgraph             --------------------------
	.section	.nv.callgraph,"",@"SHT_CUDA_CALLGRAPH"
	.align	4
	.sectionentsize	8
	.align		4
        /*0000*/ 	.word	0x00000000
	.align		4
        /*0004*/ 	.word	0xffffffff
	.align		4
        /*0008*/ 	.word	0x00000000
	.align		4
        /*000c*/ 	.word	0xfffffffe
	.align		4
        /*0010*/ 	.word	0x00000000
	.align		4
        /*0014*/ 	.word	0xfffffffd
	.align		4
        /*0018*/ 	.word	0x00000000
	.align		4
        /*001c*/ 	.word	0xfffffffc


//--------------------- .text._Z12vectorAddGPUPiS_S_i --------------------------
	.section	.text._Z12vectorAddGPUPiS_S_i,"ax",@progbits
	.align	128
        .global         _Z12vectorAddGPUPiS_S_i
        .type           _Z12vectorAddGPUPiS_S_i,@function
        .size           _Z12vectorAddGPUPiS_S_i,(.L_x_1 - _Z12vectorAddGPUPiS_S_i)
        .other          _Z12vectorAddGPUPiS_S_i,@"STO_CUDA_ENTRY STV_DEFAULT"
_Z12vectorAddGPUPiS_S_i:
.text._Z12vectorAddGPUPiS_S_i:
[----:B------:R-:W-:Y:S01]  /*0000*/  LDC R1, c[0x0][0x37c] ;  /* 0x0000df00ff017b82 */ /* 0x000fe20000000800 */
[----:B------:R-:W0:Y:S07]  /*0010*/  S2R R0, SR_TID.X ;  /* 0x0000000000007919 */ /* 0x000e2e0000002100 */
[----:B------:R-:W0:Y:S01]  /*0020*/  S2UR UR4, SR_CTAID.X ;  /* 0x00000000000479c3 */ /* 0x000e220000002500 */
[----:B------:R-:W1:Y:S07]  /*0030*/  LDCU UR5, c[0x0][0x398] ;  /* 0x00007300ff0577ac */ /* 0x000e6e0008000800 */
[----:B------:R-:W0:Y:S02]  /*0040*/  LDC R9, c[0x0][0x360] ;  /* 0x0000d800ff097b82 */ /* 0x000e240000000800 */
[----:B0-----:R-:W-:-:S05]  /*0050*/  IMAD R9, R9, UR4, R0 ;  /* 0x0000000409097c24 */ /* 0x001fca000f8e0200 */
[----:B-1----:R-:W-:-:S13]  /*0060*/  ISETP.GE.AND P0, PT, R9, UR5, PT ;  /* 0x0000000509007c0c */ /* 0x002fda000bf06270 */
[----:B------:R-:W-:Y:S05]  /*0070*/  @P0 EXIT ;  /* 0x000000000000094d */ /* 0x000fea0003800000 */
[----:B------:R-:W0:Y:S01]  /*0080*/  LDC.64 R2, c[0x0][0x380] ;  /* 0x0000e000ff027b82 */ /* 0x000e220000000a00 */
[----:B------:R-:W1:Y:S07]  /*0090*/  LDCU.64 UR4, c[0x0][0x358] ;  /* 0x00006b00ff0477ac */ /* 0x000e6e0008000a00 */
[----:B------:R-:W2:Y:S08]  /*00a0*/  LDC.64 R4, c[0x0][0x388] ;  /* 0x0000e200ff047b82 */ /* 0x000eb00000000a00 */
[----:B------:R-:W3:Y:S01]  /*00b0*/  LDC.64 R6, c[0x0][0x390] ;  /* 0x0000e400ff067b82 */ /* 0x000ee20000000a00 */
[----:B0-----:R-:W-:-:S06]  /*00c0*/  IMAD.WIDE R2, R9, 0x4, R2 ;  /* 0x0000000409027825 */ /* 0x001fcc00078e0202 */
[----:B-1----:R-:W4:Y:S01]  /*00d0*/  LDG.E R2, desc[UR4][R2.64] ;  /* 0x0000000402027981 */ /* 0x002f22000c1e1900 */
[----:B--2---:R-:W-:-:S06]  /*00e0*/  IMAD.WIDE R4, R9, 0x4, R4 ;  /* 0x0000000409047825 */ /* 0x004fcc00078e0204 */
[----:B------:R-:W4:Y:S01]  /*00f0*/  LDG.E R5, desc[UR4][R4.64] ;  /* 0x0000000404057981 */ /* 0x000f22000c1e1900 */
[----:B---3--:R-:W-:Y:S01]  /*0100*/  IMAD.WIDE R6, R9, 0x4, R6 ;  /* 0x0000000409067825 */ /* 0x008fe200078e0206 */
[----:B----4-:R-:W-:-:S05]  /*0110*/  IADD3 R9, PT, PT, R2, R5, RZ ;  /* 0x0000000502097210 */ /* 0x010fca0007ffe0ff */
[----:B------:R-:W-:Y:S01]  /*0120*/  STG.E desc[UR4][R6.64], R9 ;  /* 0x0000000906007986 */ /* 0x000fe2000c101904 */
[----:B------:R-:W-:Y:S05]  /*0130*/  EXIT ;  /* 0x000000000000794d */ /* 0x000fea0003800000 */
.L_x_0:
[----:B------:R-:W-:-:S00]  /*0140*/  BRA `(.L_x_0) ;  /* 0xfffffffc00fc7947 */ /* 0x000fc0000383ffff */
[----:B------:R-:W-:-:S00]  /*0150*/  NOP ;  /* 0x0000000000007918 */ /* 0x000fc00000000000 */
        /* <DEDUP_REMOVED lines=10> */
.L_x_1:


//--------------------- .nv.shared.reserved.0     --------------------------
	.section	.nv.shared.reserved.0,"aw",@nobits
	.weak		__nv_reservedSMEM_offset_0_alias
	.size		__nv_reservedSMEM_offset_0_alias, 0, 64
	.other		__nv_reservedSMEM_offset_0_alias,@"STO_CUDA_RESERVED_SHARED STV_DEFAULT"
__nv_reservedSMEM_offset_0_alias:
	.zero		0
	.zero		64


//--------------------- .nv.constant0._Z12vectorAddGPUPiS_S_i --------------------------
	.section	.nv.constant0._Z12vectorAddGPUPiS_S_i,"a",@progbits
	.sectionflags	@""
	.align	4
.nv.constant0._Z12vectorAddGPUPiS_S_i:
	.zero		924


//--------------------- SYMBOLS --------------------------

	.type		.nv.reservedSmem.offset0,@object
	.size		.nv.reservedSmem.offset0,0x4
